//
// Generated by NVIDIA NVVM Compiler
//
// Compiler Build ID: CL-36424714
// Cuda compilation tools, release 13.0, V13.0.88
// Based on NVVM 20.0.0
//

.version 9.0
.target sm_100
.address_size 64

	// .globl	_Z19matrix_multi_kernelRK6MatrixS1_RS_m

.visible .entry _Z19matrix_multi_kernelRK6MatrixS1_RS_m(
	.param .u64 .ptr .align 1 _Z19matrix_multi_kernelRK6MatrixS1_RS_m_param_0,
	.param .u64 .ptr .align 1 _Z19matrix_multi_kernelRK6MatrixS1_RS_m_param_1,
	.param .u64 .ptr .align 1 _Z19matrix_multi_kernelRK6MatrixS1_RS_m_param_2,
	.param .u64 _Z19matrix_multi_kernelRK6MatrixS1_RS_m_param_3
)
{


	ret;

}


// ===== COMPILED SASS (sm_100) =====

	.target	sm_100

	.elftype	@"ET_EXEC"


//--------------------- .note.nv.tkinfo           --------------------------
	.section	.note.nv.tkinfo,"",@"SHT_NOTE"
	.sectionflags	@"SHF_NOTE_NV_TKINFO"
	.tkinfo
        /*0018*/ 	.word	0x00000002
        /*0030*/ 	.string	""
        /*0030*/ 	.string	"ptxas"
        /*0030*/ 	.string	"Cuda compilation tools, release 13.0, V13.0.88"
        /*0030*/ 	.string	"Build cuda_13.0.r13.0/compiler.36424714_0"
        /*0030*/ 	.string	"-arch sm_100 -m 64 "



//--------------------- .note.nv.cuinfo           --------------------------
	.section	.note.nv.cuinfo,"",@"SHT_NOTE"
	.sectionflags	@"SHF_NOTE_NV_CUINFO"
        /*0018*/ 	.short	0x0002
        /*001a*/ 	.short	0x0064
        /*001c*/ 	.short	0x0082
	.zero		2


//--------------------- .nv.info                  --------------------------
	.section	.nv.info,"",@"SHT_CUDA_INFO"
	.align	4


	//----- nvinfo : EIATTR_REGCOUNT
	.align		4
        /*0000*/ 	.byte	0x04, 0x2f
        /*0002*/ 	.short	(.L_1 - .L_0)
	.align		4
.L_0:
        /*0004*/ 	.word	index@(_Z19matrix_multi_kernelRK6MatrixS1_RS_m)
        /*0008*/ 	.word	0x00000004


	//----- nvinfo : EIATTR_FRAME_SIZE
	.align		4
.L_1:
        /*000c*/ 	.byte	0x04, 0x11
        /*000e*/ 	.short	(.L_3 - .L_2)
	.align		4
.L_2:
        /*0010*/ 	.word	index@(_Z19matrix_multi_kernelRK6MatrixS1_RS_m)
        /*0014*/ 	.word	0x00000000


	//----- nvinfo : EIATTR_MIN_STACK_SIZE
	.align		4
.L_3:
        /*0018*/ 	.byte	0x04, 0x12
        /*001a*/ 	.short	(.L_5 - .L_4)
	.align		4
.L_4:
        /*001c*/ 	.word	index@(_Z19matrix_multi_kernelRK6MatrixS1_RS_m)
        /*0020*/ 	.word	0x00000000
.L_5:


//--------------------- .nv.compat                --------------------------
	.section	.nv.compat,"",@"SHT_CUDA_COMPAT_INFO"
	.align	4
        /*0000*/ 	.byte	0x02, 0x09, 0x00, 0x00, 0x02, 0x02, 0x01, 0x00, 0x02, 0x05, 0x05, 0x00, 0x03, 0x07, 0x01, 0x01
        /*0010*/ 	.byte	0x02, 0x03, 0x00, 0x00, 0x02, 0x06, 0x01, 0x00, 0x04, 0x0b, 0x08, 0x00, 0x09, 0x00, 0x00, 0x00
        /*0020*/ 	.byte	0x00, 0x00, 0x00, 0x00


//--------------------- .nv.info._Z19matrix_multi_kernelRK6MatrixS1_RS_m --------------------------
	.section	.nv.info._Z19matrix_multi_kernelRK6MatrixS1_RS_m,"",@"SHT_CUDA_INFO"
	.sectionflags	@""
	.align	4


	//----- nvinfo : EIATTR_CUDA_API_VERSION
	.align		4
        /*0000*/ 	.byte	0x04, 0x37
        /*0002*/ 	.short	(.L_7 - .L_6)
.L_6:
        /*0004*/ 	.word	0x00000082


	//----- nvinfo : EIATTR_KPARAM_INFO
	.align		4
.L_7:
        /*0008*/ 	.byte	0x04, 0x17
        /*000a*/ 	.short	(.L_9 - .L_8)
.L_8:
        /*000c*/ 	.word	0x00000000
        /*0010*/ 	.short	0x0003
        /*0012*/ 	.short	0x0018
        /*0014*/ 	.byte	0x00, 0xf0, 0x21, 0x00


	//----- nvinfo : EIATTR_KPARAM_INFO
	.align		4
.L_9:
        /*0018*/ 	.byte	0x04, 0x17
        /*001a*/ 	.short	(.L_11 - .L_10)
.L_10:
        /*001c*/ 	.word	0x00000000
        /*0020*/ 	.short	0x0002
        /*0022*/ 	.short	0x0010
        /*0024*/ 	.byte	0x00, 0xf5, 0x21, 0x00


	//----- nvinfo : EIATTR_KPARAM_INFO
	.align		4
.L_11:
        /*0028*/ 	.byte	0x04, 0x17
        /*002a*/ 	.short	(.L_13 - .L_12)
.L_12:
        /*002c*/ 	.word	0x00000000
        /*0030*/ 	.short	0x0001
        /*0032*/ 	.short	0x0008
        /*0034*/ 	.byte	0x00, 0xf5, 0x21, 0x00


	//----- nvinfo : EIATTR_KPARAM_INFO
	.align		4
.L_13:
        /*0038*/ 	.byte	0x04, 0x17
        /*003a*/ 	.short	(.L_15 - .L_14)
.L_14:
        /*003c*/ 	.word	0x00000000
        /*0040*/ 	.short	0x0000
        /*0042*/ 	.short	0x0000
        /*0044*/ 	.byte	0x00, 0xf5, 0x21, 0x00


	//----- nvinfo : EIATTR_SPARSE_MMA_MASK
	.align		4
.L_15:
        /*0048*/ 	.byte	0x03, 0x50
        /*004a*/ 	.short	0x0000


	//----- nvinfo : EIATTR_MAXREG_COUNT
	.align		4
        /*004c*/ 	.byte	0x03, 0x1b
        /*004e*/ 	.short	0x00ff


	//----- nvinfo : EIATTR_MERCURY_ISA_VERSION
	.align		4
        /*0050*/ 	.byte	0x03, 0x5f
        /*0052*/ 	.short	0x0101


	//----- nvinfo : EIATTR_VRC_CTA_INIT_COUNT
	.align		4
        /*0054*/ 	.byte	0x02, 0x4a
	.zero		1
	.zero		1


	//----- nvinfo : EIATTR_EXIT_INSTR_OFFSETS
	.align		4
        /*0058*/ 	.byte	0x04, 0x1c
        /*005a*/ 	.short	(.L_17 - .L_16)


	//   ....[0]....
.L_16:
        /*005c*/ 	.word	0x00000010


	//----- nvinfo : EIATTR_CBANK_PARAM_SIZE
	.align		4
.L_17:
        /*0060*/ 	.byte	0x03, 0x19
        /*0062*/ 	.short	0x0020


	//----- nvinfo : EIATTR_PARAM_CBANK
	.align		4
        /*0064*/ 	.byte	0x04, 0x0a
        /*0066*/ 	.short	(.L_19 - .L_18)
	.align		4
.L_18:
        /*0068*/ 	.word	index@(.nv.constant0._Z19matrix_multi_kernelRK6MatrixS1_RS_m)
        /*006c*/ 	.short	0x0380
        /*006e*/ 	.short	0x0020


	//----- nvinfo : EIATTR_SW_WAR
	.align		4
.L_19:
        /*0070*/ 	.byte	0x04, 0x36
        /*0072*/ 	.short	(.L_21 - .L_20)
.L_20:
        /*0074*/ 	.word	0x00000008
.L_21:


//--------------------- .nv.callgraph             --------------------------
	.section	.nv.callgraph,"",@"SHT_CUDA_CALLGRAPH"
	.align	4
	.sectionentsize	8
	.align		4
        /*0000*/ 	.word	0x00000000
	.align		4
        /*0004*/ 	.word	0xffffffff
	.align		4
        /*0008*/ 	.word	0x00000000
	.align		4
        /*000c*/ 	.word	0xfffffffe
	.align		4
        /*0010*/ 	.word	0x00000000
	.align		4
        /*0014*/ 	.word	0xfffffffd
	.align		4
        /*0018*/ 	.word	0x00000000
	.align		4
        /*001c*/ 	.word	0xfffffffc


//--------------------- .text._Z19matrix_multi_kernelRK6MatrixS1_RS_m --------------------------
	.section	.text._Z19matrix_multi_kernelRK6MatrixS1_RS_m,"ax",@progbits
	.align	128
        .global         _Z19matrix_multi_kernelRK6MatrixS1_RS_m
        .type           _Z19matrix_multi_kernelRK6MatrixS1_RS_m,@function
        .size           _Z19matrix_multi_kernelRK6MatrixS1_RS_m,(.L_x_1 - _Z19matrix_multi_kernelRK6MatrixS1_RS_m)
        .other          _Z19matrix_multi_kernelRK6MatrixS1_RS_m,@"STO_CUDA_ENTRY STV_DEFAULT"
_Z19matrix_multi_kernelRK6MatrixS1_RS_m:
.text._Z19matrix_multi_kernelRK6MatrixS1_RS_m:
[----:B------:R-:W-:Y:S01]  /*0000*/  LDC R1, c[0x0][0x37c] ;  /* 0x0000df00ff017b82 */ /* 0x000fe20000000800 */
[----:B------:R-:W-:Y:S05]  /*0010*/  EXIT ;  /* 0x000000000000794d */ /* 0x000fea0003800000 */
.L_x_0:
[----:B------:R-:W-:-:S00]  /*0020*/  BRA `(.L_x_0) ;  /* 0xfffffffc00fc7947 */ /* 0x000fc0000383ffff */
[----:B------:R-:W-:-:S00]  /*0030*/  NOP ;  /* 0x0000000000007918 */ /* 0x000fc00000000000 */
        /* <DEDUP_REMOVED lines=12> */
.L_x_1:


//--------------------- .nv.shared.reserved.0     --------------------------
	.section	.nv.shared.reserved.0,"aw",@nobits
	.weak		__nv_reservedSMEM_offset_0_alias
	.size		__nv_reservedSMEM_offset_0_alias, 0, 64
	.other		__nv_reservedSMEM_offset_0_alias,@"STO_CUDA_RESERVED_SHARED STV_DEFAULT"
__nv_reservedSMEM_offset_0_alias:
	.zero		0
	.zero		64


//--------------------- .nv.constant0._Z19matrix_multi_kernelRK6MatrixS1_RS_m --------------------------
	.section	.nv.constant0._Z19matrix_multi_kernelRK6MatrixS1_RS_m,"a",@progbits
	.sectionflags	@""
	.align	4
.nv.constant0._Z19matrix_multi_kernelRK6MatrixS1_RS_m:
	.zero		928


//--------------------- SYMBOLS --------------------------

	.type		.nv.reservedSmem.offset0,@object
	.size		.nv.reservedSmem.offset0,0x4
